	.headerflags	@"EF_CUDA_TEXMODE_UNIFIED EF_CUDA_64BIT_ADDRESS EF_CUDA_ACCELERATORS EF_CUDA_SM90 EF_CUDA_VIRTUAL_SM(EF_CUDA_SM90)"
	.elftype	@"ET_EXEC"


//--------------------- .nv.info                  --------------------------
	.section	.nv.info,"",@"SHT_CUDA_INFO"
	.align	4


	//----- nvinfo : EIATTR_REGCOUNT
	.align		4
        /*0000*/ 	.byte	0x04, 0x2f
        /*0002*/ 	.short	(.L_2 - .L_1)
	.align		4
.L_1:
        /*0004*/ 	.word	index@(triton_per_fused_native_group_norm_17)
        /*0008*/ 	.word	0x00000014


	//----- nvinfo : EIATTR_MIN_STACK_SIZE
	.align		4
.L_2:
        /*000c*/ 	.byte	0x04, 0x12
        /*000e*/ 	.short	(.L_4 - .L_3)
	.align		4
.L_3:
        /*0010*/ 	.word	index@(triton_per_fused_native_group_norm_17)
        /*0014*/ 	.word	0x00000000


	//----- nvinfo : EIATTR_FRAME_SIZE
	.align		4
.L_4:
        /*0018*/ 	.byte	0x04, 0x11
        /*001a*/ 	.short	(.L_6 - .L_5)
	.align		4
.L_5:
        /*001c*/ 	.word	index@(triton_per_fused_native_group_norm_17)
        /*0020*/ 	.word	0x00000000


	//----- nvinfo : EIATTR_MIN_STACK_SIZE
	.align		4
.L_6:
        /*0024*/ 	.byte	0x04, 0x12
        /*0026*/ 	.short	(.L_8 - .L_7)
	.align		4
.L_7:
        /*0028*/ 	.word	index@(triton_per_fused_native_group_norm_17)
        /*002c*/ 	.word	0x00000000
.L_8:


//--------------------- .nv.info.triton_per_fused_native_group_norm_17 --------------------------
	.section	.nv.info.triton_per_fused_native_group_norm_17,"",@"SHT_CUDA_INFO"
	.sectionflags	@""
	.align	4


	//----- nvinfo : EIATTR_CUDA_API_VERSION
	.align		4
        /*0000*/ 	.byte	0x04, 0x37
        /*0002*/ 	.short	(.L_10 - .L_9)
.L_9:
        /*0004*/ 	.word	0x0000007c


	//----- nvinfo : EIATTR_KPARAM_INFO
	.align		4
.L_10:
        /*0008*/ 	.byte	0x04, 0x17
        /*000a*/ 	.short	(.L_12 - .L_11)
.L_11:
        /*000c*/ 	.word	0x00000000
        /*0010*/ 	.short	0x0007
        /*0012*/ 	.short	0x0034
        /*0014*/ 	.byte	0x00, 0xf0, 0x11, 0x00


	//----- nvinfo : EIATTR_KPARAM_INFO
	.align		4
.L_12:
        /*0018*/ 	.byte	0x04, 0x17
        /*001a*/ 	.short	(.L_14 - .L_13)
.L_13:
        /*001c*/ 	.word	0x00000000
        /*0020*/ 	.short	0x0006
        /*0022*/ 	.short	0x0030
        /*0024*/ 	.byte	0x00, 0xf0, 0x11, 0x00


	//----- nvinfo : EIATTR_KPARAM_INFO
	.align		4
.L_14:
        /*0028*/ 	.byte	0x04, 0x17
        /*002a*/ 	.short	(.L_16 - .L_15)
.L_15:
        /*002c*/ 	.word	0x00000000
        /*0030*/ 	.short	0x0005
        /*0032*/ 	.short	0x0028
        /*0034*/ 	.byte	0x00, 0xf4, 0x21, 0x00


	//----- nvinfo : EIATTR_KPARAM_INFO
	.align		4
.L_16:
        /*0038*/ 	.byte	0x04, 0x17
        /*003a*/ 	.short	(.L_18 - .L_17)
.L_17:
        /*003c*/ 	.word	0x00000000
        /*0040*/ 	.short	0x0004
        /*0042*/ 	.short	0x0020
        /*0044*/ 	.byte	0x00, 0xf4, 0x21, 0x00


	//----- nvinfo : EIATTR_KPARAM_INFO
	.align		4
.L_18:
        /*0048*/ 	.byte	0x04, 0x17
        /*004a*/ 	.short	(.L_20 - .L_19)
.L_19:
        /*004c*/ 	.word	0x00000000
        /*0050*/ 	.short	0x0003
        /*0052*/ 	.short	0x0018
        /*0054*/ 	.byte	0x00, 0xf4, 0x21, 0x00


	//----- nvinfo : EIATTR_KPARAM_INFO
	.align		4
.L_20:
        /*0058*/ 	.byte	0x04, 0x17
        /*005a*/ 	.short	(.L_22 - .L_21)
.L_21:
        /*005c*/ 	.word	0x00000000
        /*0060*/ 	.short	0x0002
        /*0062*/ 	.short	0x0010
        /*0064*/ 	.byte	0x00, 0xf4, 0x21, 0x00


	//----- nvinfo : EIATTR_KPARAM_INFO
	.align		4
.L_22:
        /*0068*/ 	.byte	0x04, 0x17
        /*006a*/ 	.short	(.L_24 - .L_23)
.L_23:
        /*006c*/ 	.word	0x00000000
        /*0070*/ 	.short	0x0001
        /*0072*/ 	.short	0x0008
        /*0074*/ 	.byte	0x00, 0xf4, 0x21, 0x00


	//----- nvinfo : EIATTR_KPARAM_INFO
	.align		4
.L_24:
        /*0078*/ 	.byte	0x04, 0x17
        /*007a*/ 	.short	(.L_26 - .L_25)
.L_25:
        /*007c*/ 	.word	0x00000000
        /*0080*/ 	.short	0x0000
        /*0082*/ 	.short	0x0000
        /*0084*/ 	.byte	0x00, 0xf4, 0x21, 0x00


	//----- nvinfo : EIATTR_SPARSE_MMA_MASK
	.align		4
.L_26:
        /*0088*/ 	.byte	0x03, 0x50
        /*008a*/ 	.short	0x0000


	//----- nvinfo : EIATTR_MAXREG_COUNT
	.align		4
        /*008c*/ 	.byte	0x03, 0x1b
        /*008e*/ 	.short	0x00ff


	//----- nvinfo : EIATTR_COOP_GROUP_MASK_REGIDS
	.align		4
        /*0090*/ 	.byte	0x04, 0x29
        /*0092*/ 	.short	(.L_28 - .L_27)


	//   ....[0]....
.L_27:
        /*0094*/ 	.word	0xffffffff


	//   ....[1]....
        /*0098*/ 	.word	0xffffffff


	//   ....[2]....
        /*009c*/ 	.word	0xffffffff


	//   ....[3]....
        /*00a0*/ 	.word	0xffffffff


	//   ....[4]....
        /*00a4*/ 	.word	0xffffffff


	//   ....[5]....
        /*00a8*/ 	.word	0xffffffff


	//----- nvinfo : EIATTR_COOP_GROUP_INSTR_OFFSETS
	.align		4
.L_28:
        /*00ac*/ 	.byte	0x04, 0x28
        /*00ae*/ 	.short	(.L_30 - .L_29)


	//   ....[0]....
.L_29:
        /*00b0*/ 	.word	0x00000190


	//   ....[1]....
        /*00b4*/ 	.word	0x000001d0


	//   ....[2]....
        /*00b8*/ 	.word	0x00000200


	//   ....[3]....
        /*00bc*/ 	.word	0x00000230


	//   ....[4]....
        /*00c0*/ 	.word	0x000003a0


	//   ....[5]....
        /*00c4*/ 	.word	0x000003e0


	//----- nvinfo : EIATTR_EXIT_INSTR_OFFSETS
	.align		4
.L_30:
        /*00c8*/ 	.byte	0x04, 0x1c
        /*00ca*/ 	.short	(.L_32 - .L_31)


	//   ....[0]....
.L_31:
        /*00cc*/ 	.word	0x00000530


	//   ....[1]....
        /*00d0*/ 	.word	0x00000550


	//----- nvinfo : EIATTR_REQNTID
	.align		4
.L_32:
        /*00d4*/ 	.byte	0x04, 0x10
        /*00d6*/ 	.short	(.L_34 - .L_33)
.L_33:
        /*00d8*/ 	.word	0x00000040
        /*00dc*/ 	.word	0x00000001
        /*00e0*/ 	.word	0x00000001


	//----- nvinfo : EIATTR_CBANK_PARAM_SIZE
	.align		4
.L_34:
        /*00e4*/ 	.byte	0x03, 0x19
        /*00e6*/ 	.short	0x0038


	//----- nvinfo : EIATTR_PARAM_CBANK
	.align		4
        /*00e8*/ 	.byte	0x04, 0x0a
        /*00ea*/ 	.short	(.L_36 - .L_35)
	.align		4
.L_35:
        /*00ec*/ 	.word	index@(.nv.constant0.triton_per_fused_native_group_norm_17)
        /*00f0*/ 	.short	0x0210
        /*00f2*/ 	.short	0x0038


	//----- nvinfo : EIATTR_SW_WAR
	.align		4
.L_36:
        /*00f4*/ 	.byte	0x04, 0x36
        /*00f6*/ 	.short	(.L_38 - .L_37)
.L_37:
        /*00f8*/ 	.word	0x00000008
.L_38:


//--------------------- .nv.callgraph             --------------------------
	.section	.nv.callgraph,"",@"SHT_CUDA_CALLGRAPH"
	.align	4
	.sectionentsize	8
	.align		4
        /*0000*/ 	.word	0x00000000
	.align		4
        /*0004*/ 	.word	0xffffffff
	.align		4
        /*0008*/ 	.word	0x00000000
	.align		4
        /*000c*/ 	.word	0xfffffffe
	.align		4
        /*0010*/ 	.word	0x00000000
	.align		4
        /*0014*/ 	.word	0xfffffffd
	.align		4
        /*0018*/ 	.word	0x00000000
	.align		4
        /*001c*/ 	.word	0xfffffffc


//--------------------- .nv.constant4             --------------------------
	.section	.nv.constant4,"a",@progbits
	.align	8
	.align		8
.nv.constant4:
        /*0000*/ 	.dword	_$_str


//--------------------- .text.triton_per_fused_native_group_norm_17 --------------------------
	.section	.text.triton_per_fused_native_group_norm_17,"ax",@progbits
	.align	128
        .global         triton_per_fused_native_group_norm_17
        .type           triton_per_fused_native_group_norm_17,@function
        .size           triton_per_fused_native_group_norm_17,(.L_x_1 - triton_per_fused_native_group_norm_17)
        .other          triton_per_fused_native_group_norm_17,@"STO_CUDA_ENTRY STV_DEFAULT"
triton_per_fused_native_group_norm_17:
.text.triton_per_fused_native_group_norm_17:
[----:B------:R-:W0:Y:S02]  /*0000*/  LDC R1, c[0x0][0x28] ;  /* 0x00000a00ff017b82 */ /* 0x000e240000000800 */
[----:B------:R-:W1:Y:S01]  /*0010*/  S2R R11, SR_TID.X ;  /* 0x00000000000b7919 */ /* 0x000e620000002100 */
[----:B------:R-:W2:Y:S01]  /*0020*/  LDC.64 R2, c[0x0][0x220] ;  /* 0x00008800ff027b82 */ /* 0x000ea20000000a00 */
[----:B------:R-:W-:Y:S01]  /*0030*/  HFMA2.MMA R10, -RZ, RZ, 0, 0 ;  /* 0x00000000ff0a7435 */ /* 0x000fe200000001ff */
[----:B------:R-:W-:Y:S01]  /*0040*/  ULDC.64 UR4, c[0x0][0x208] ;  /* 0x0000820000047ab9 */ /* 0x000fe20000000a00 */
[----:B------:R-:W3:Y:S05]  /*0050*/  S2R R5, SR_CTAID.X ;  /* 0x0000000000057919 */ /* 0x000eea0000002500 */
[----:B------:R-:W4:Y:S01]  /*0060*/  LDC.64 R6, c[0x0][0x218] ;  /* 0x00008600ff067b82 */ /* 0x000f220000000a00 */
[----:B-1----:R-:W-:-:S02]  /*0070*/  LOP3.LUT R0, R11, 0x7, RZ, 0xc0, !PT ;  /* 0x000000070b007812 */ /* 0x002fc400078ec0ff */
[----:B------:R-:W-:Y:S02]  /*0080*/  SHF.R.U32.HI R4, RZ, 0x3, R11 ;  /* 0x00000003ff047819 */ /* 0x000fe4000001160b */
[----:B---3--:R-:W-:Y:S02]  /*0090*/  LEA R0, R5, R0, 0x3 ;  /* 0x0000000005007211 */ /* 0x008fe400078e18ff */
[----:B------:R-:W-:Y:S02]  /*00a0*/  SGXT.U32 R4, R4, 0x2 ;  /* 0x000000020404781a */ /* 0x000fe40000000000 */
[C---:B------:R-:W-:Y:S02]  /*00b0*/  SHF.L.U32 R5, R0.reuse, 0x2, RZ ;  /* 0x0000000200057819 */ /* 0x040fe400000006ff */
[----:B------:R-:W-:Y:S02]  /*00c0*/  ISETP.GE.AND P1, PT, R0, 0x18, PT ;  /* 0x000000180000780c */ /* 0x000fe40003f26270 */
[----:B------:R-:W-:-:S02]  /*00d0*/  LOP3.LUT R9, R5, R4, RZ, 0xfc, !PT ;  /* 0x0000000405097212 */ /* 0x000fc400078efcff */
[----:B------:R-:W1:Y:S03]  /*00e0*/  LDC.64 R4, c[0x0][0x210] ;  /* 0x00008400ff047b82 */ /* 0x000e660000000a00 */
[----:B--2---:R-:W-:-:S06]  /*00f0*/  IMAD.WIDE R2, R9, 0x4, R2 ;  /* 0x0000000409027825 */ /* 0x004fcc00078e0202 */
[----:B------:R-:W2:Y:S01]  /*0100*/  @!P1 LDG.E R10, desc[UR4][R2.64] ;  /* 0x00000004020a9981 */ /* 0x000ea2000c1e1900 */
[----:B------:R-:W-:Y:S01]  /*0110*/  MOV R8, RZ ;  /* 0x000000ff00087202 */ /* 0x000fe20000000f00 */
[----:B----4-:R-:W-:-:S04]  /*0120*/  IMAD.WIDE R6, R9, 0x4, R6 ;  /* 0x0000000409067825 */ /* 0x010fc800078e0206 */
[----:B-1----:R-:W-:Y:S01]  /*0130*/  IMAD.WIDE R4, R9, 0x4, R4 ;  /* 0x0000000409047825 */ /* 0x002fe200078e0204 */
[----:B------:R-:W-:-:S04]  /*0140*/  HFMA2.MMA R9, -RZ, RZ, 0, 0 ;  /* 0x00000000ff097435 */ /* 0x000fc800000001ff */
[----:B------:R-:W3:Y:S06]  /*0150*/  @!P1 LDG.E R8, desc[UR4][R4.64] ;  /* 0x0000000404089981 */ /* 0x000eec000c1e1900 */
[----:B------:R-:W4:Y:S01]  /*0160*/  @!P1 LDG.E R9, desc[UR4][R6.64] ;  /* 0x0000000406099981 */ /* 0x000f22000c1e1900 */
[----:B--2---:R-:W-:-:S04]  /*0170*/  SEL R10, R10, RZ, !P1 ;  /* 0x000000ff0a0a7207 */ /* 0x004fc80004800000 */
[----:B------:R-:W-:-:S05]  /*0180*/  FSEL R10, R10, RZ, !P1 ;  /* 0x000000ff0a0a7208 */ /* 0x000fca0004800000 */
[----:B------:R-:W1:Y:S01]  /*0190*/  SHFL.BFLY PT, R13, R10, 0x10, 0x1f ;  /* 0x0e001f000a0d7f89 */ /* 0x000e6200000e0000 */
[----:B---3--:R-:W-:-:S04]  /*01a0*/  SEL R3, R8, RZ, !P1 ;  /* 0x000000ff08037207 */ /* 0x008fc80004800000 */
[----:B------:R-:W-:Y:S02]  /*01b0*/  FSEL R3, R3, RZ, !P1 ;  /* 0x000000ff03037208 */ /* 0x000fe40004800000 */
[----:B----4-:R-:W-:-:S03]  /*01c0*/  SEL R4, R9, RZ, !P1 ;  /* 0x000000ff09047207 */ /* 0x010fc60004800000 */
[----:B------:R-:W2:Y:S01]  /*01d0*/  SHFL.BFLY PT, R6, R3, 0x10, 0x1f ;  /* 0x0e001f0003067f89 */ /* 0x000ea200000e0000 */
[----:B------:R-:W-:Y:S01]  /*01e0*/  FSEL R4, R4, RZ, !P1 ;  /* 0x000000ff04047208 */ /* 0x000fe20004800000 */
[----:B-1----:R-:W-:-:S04]  /*01f0*/  FADD R2, R10, R13 ;  /* 0x0000000d0a027221 */ /* 0x002fc80000000000 */
[----:B------:R-:W1:Y:S01]  /*0200*/  SHFL.BFLY PT, R5, R4, 0x10, 0x1f ;  /* 0x0e001f0004057f89 */ /* 0x000e6200000e0000 */
[C---:B------:R-:W-:Y:S01]  /*0210*/  FMUL R15, R2.reuse, 0.25 ;  /* 0x3e800000020f7820 */ /* 0x040fe20000400000 */
[C---:B------:R-:W-:Y:S02]  /*0220*/  FSETP.GEU.AND P2, PT, |R2|.reuse, 1.175494350822287508e-38, PT ;  /* 0x008000000200780b */ /* 0x040fe40003f4e200 */
[----:B------:R-:W3:Y:S01]  /*0230*/  SHFL.BFLY PT, R17, R2, 0x8, 0x1f ;  /* 0x0d001f0002117f89 */ /* 0x000ee200000e0000 */
[C---:B------:R-:W-:Y:S02]  /*0240*/  FSETP.GT.AND P0, PT, |R2|.reuse, 8.50705917302346158658e+37, PT ;  /* 0x7e8000000200780b */ /* 0x040fe40003f04200 */
[----:B------:R-:W-:Y:S02]  /*0250*/  FSETP.NEU.AND P1, PT, R2, RZ, PT ;  /* 0x000000ff0200720b */ /* 0x000fe40003f2d000 */
[----:B------:R-:W-:-:S06]  /*0260*/  FSEL R15, R15, R2, P0 ;  /* 0x000000020f0f7208 */ /* 0x000fcc0000000000 */
[----:B------:R-:W-:-:S03]  /*0270*/  @!P2 FMUL R15, R15, 16777216 ;  /* 0x4b8000000f0fa820 */ /* 0x000fc60000400000 */
[----:B------:R-:W-:Y:S01]  /*0280*/  @P0 FMUL R13, R13, 0.25 ;  /* 0x3e8000000d0d0820 */ /* 0x000fe20000400000 */
[----:B--2---:R-:W-:Y:S01]  /*0290*/  FADD R6, -R3, R6 ;  /* 0x0000000603067221 */ /* 0x004fe20000000100 */
[----:B------:R-:W2:Y:S02]  /*02a0*/  MUFU.RCP R8, R15 ;  /* 0x0000000f00087308 */ /* 0x000ea40000001000 */
[----:B------:R-:W-:Y:S01]  /*02b0*/  @!P2 FMUL R13, R13, 16777216 ;  /* 0x4b8000000d0da820 */ /* 0x000fe20000400000 */
[----:B------:R-:W-:Y:S01]  /*02c0*/  FMUL R7, R6, R6 ;  /* 0x0000000606077220 */ /* 0x000fe20000400000 */
[----:B-1----:R-:W-:-:S03]  /*02d0*/  FADD R5, R4, R5 ;  /* 0x0000000504057221 */ /* 0x002fc60000000000 */
[----:B------:R-:W-:Y:S01]  /*02e0*/  FMUL R7, R10, R7 ;  /* 0x000000070a077220 */ /* 0x000fe20000400000 */
[----:B---3--:R-:W-:-:S05]  /*02f0*/  FADD R12, R2, R17 ;  /* 0x00000011020c7221 */ /* 0x008fca0000000000 */
[----:B------:R-:W-:Y:S01]  /*0300*/  FSETP.GT.AND P0, PT, |R12|, 8.50705917302346158658e+37, PT ;  /* 0x7e8000000c00780b */ /* 0x000fe20003f04200 */
[----:B--2---:R-:W-:Y:S01]  /*0310*/  FMUL R8, R8, R13 ;  /* 0x0000000d08087220 */ /* 0x004fe20000400000 */
[----:B------:R-:W-:-:S04]  /*0320*/  FSETP.GEU.AND P2, PT, |R12|, 1.175494350822287508e-38, PT ;  /* 0x008000000c00780b */ /* 0x000fc80003f4e200 */
[----:B------:R-:W-:Y:S02]  /*0330*/  FSEL R8, R8, RZ, P1 ;  /* 0x000000ff08087208 */ /* 0x000fe40000800000 */
[----:B------:R-:W-:-:S03]  /*0340*/  FSETP.NEU.AND P1, PT, R12, RZ, PT ;  /* 0x000000ff0c00720b */ /* 0x000fc60003f2d000 */
[----:B------:R-:W-:Y:S02]  /*0350*/  FFMA R3, R6, R8, R3 ;  /* 0x0000000806037223 */ /* 0x000fe40000000003 */
[----:B------:R-:W-:Y:S01]  /*0360*/  @P0 FMUL R12, R12, 0.25 ;  /* 0x3e8000000c0c0820 */ /* 0x000fe20000400000 */
[----:B------:R-:W-:Y:S01]  /*0370*/  FFMA R5, R8, R7, R5 ;  /* 0x0000000708057223 */ /* 0x000fe20000000005 */
[----:B------:R-:W-:Y:S01]  /*0380*/  @P0 FMUL R17, R17, 0.25 ;  /* 0x3e80000011110820 */ /* 0x000fe20000400000 */
[----:B------:R-:W1:Y:S01]  /*0390*/  LDC.64 R8, c[0x0][0x238] ;  /* 0x00008e00ff087b82 */ /* 0x000e620000000a00 */
[----:B------:R-:W2:Y:S01]  /*03a0*/  SHFL.BFLY PT, R4, R3, 0x8, 0x1f ;  /* 0x0d001f0003047f89 */ /* 0x000ea200000e0000 */
[----:B------:R-:W-:Y:S01]  /*03b0*/  @!P2 FMUL R12, R12, 16777216 ;  /* 0x4b8000000c0ca820 */ /* 0x000fe20000400000 */
[----:B------:R-:W-:Y:S01]  /*03c0*/  @!P2 FMUL R17, R17, 16777216 ;  /* 0x4b8000001111a820 */ /* 0x000fe20000400000 */
[----:B------:R-:W-:Y:S01]  /*03d0*/  LOP3.LUT P0, RZ, R11, 0x38, RZ, 0xc0, !PT ;  /* 0x000000380bff7812 */ /* 0x000fe2000780c0ff */
[----:B------:R-:W3:Y:S03]  /*03e0*/  SHFL.BFLY PT, R6, R5, 0x8, 0x1f ;  /* 0x0d001f0005067f89 */ /* 0x000ee600000e0000 */
[----:B------:R-:W4:Y:S01]  /*03f0*/  MUFU.RCP R12, R12 ;  /* 0x0000000c000c7308 */ /* 0x000f220000001000 */
[----:B------:R-:W-:Y:S01]  /*0400*/  ISETP.LT.AND P0, PT, R0, 0x18, !P0 ;  /* 0x000000180000780c */ /* 0x000fe20004701270 */
[----:B----4-:R-:W-:Y:S01]  /*0410*/  FMUL R17, R12, R17 ;  /* 0x000000110c117220 */ /* 0x010fe20000400000 */
[----:B-1----:R-:W-:-:S04]  /*0420*/  IMAD.WIDE R8, R0, 0x4, R8 ;  /* 0x0000000400087825 */ /* 0x002fc800078e0208 */
[----:B--2---:R-:W-:Y:S01]  /*0430*/  FADD R10, -R3, R4 ;  /* 0x00000004030a7221 */ /* 0x004fe20000000100 */
[----:B------:R-:W-:-:S03]  /*0440*/  FSEL R17, R17, RZ, P1 ;  /* 0x000000ff11117208 */ /* 0x000fc60000800000 */
[----:B------:R-:W-:Y:S01]  /*0450*/  FMUL R7, R10, R10 ;  /* 0x0000000a0a077220 */ /* 0x000fe20000400000 */
[----:B---3--:R-:W-:Y:S02]  /*0460*/  FADD R6, R5, R6 ;  /* 0x0000000605067221 */ /* 0x008fe40000000000 */
[----:B------:R-:W1:Y:S01]  /*0470*/  LDC.64 R4, c[0x0][0x228] ;  /* 0x00008a00ff047b82 */ /* 0x000e620000000a00 */
[----:B------:R-:W-:Y:S01]  /*0480*/  FMUL R7, R2, R7 ;  /* 0x0000000702077220 */ /* 0x000fe20000400000 */
[----:B------:R-:W-:Y:S01]  /*0490*/  MOV R2, 0x38000000 ;  /* 0x3800000000027802 */ /* 0x000fe20000000f00 */
[----:B------:R-:W-:Y:S02]  /*04a0*/  FFMA R3, R10, R17, R3 ;  /* 0x000000110a037223 */ /* 0x000fe40000000003 */
[----:B------:R-:W-:-:S03]  /*04b0*/  FFMA R13, R17, R7, R6 ;  /* 0x00000007110d7223 */ /* 0x000fc60000000006 */
[----:B------:R-:W2:Y:S01]  /*04c0*/  LDC.64 R6, c[0x0][0x230] ;  /* 0x00008c00ff067b82 */ /* 0x000ea20000000a00 */
[----:B------:R-:W-:-:S04]  /*04d0*/  FFMA R2, R13, R2, 9.9999997473787516356e-06 ;  /* 0x3727c5ac0d027423 */ /* 0x000fc80000000002 */
[----:B------:R-:W3:Y:S01]  /*04e0*/  MUFU.RSQ R11, R2 ;  /* 0x00000002000b7308 */ /* 0x000ee20000001400 */
[C---:B-1----:R-:W-:Y:S01]  /*04f0*/  IMAD.WIDE R4, R0.reuse, 0x4, R4 ;  /* 0x0000000400047825 */ /* 0x042fe200078e0204 */
[----:B---3--:R1:W-:Y:S04]  /*0500*/  @P0 STG.E desc[UR4][R8.64], R11 ;  /* 0x0000000b08000986 */ /* 0x0083e8000c101904 */
[----:B------:R1:W-:Y:S01]  /*0510*/  @P0 STG.E desc[UR4][R4.64], R3 ;  /* 0x0000000304000986 */ /* 0x0003e2000c101904 */
[----:B--2---:R-:W-:Y:S01]  /*0520*/  IMAD.WIDE R6, R0, 0x4, R6 ;  /* 0x0000000400067825 */ /* 0x004fe200078e0206 */
[----:B------:R-:W-:Y:S06]  /*0530*/  @!P0 EXIT ;  /* 0x000000000000894d */ /* 0x000fec0003800000 */
[----:B------:R-:W-:Y:S01]  /*0540*/  STG.E desc[UR4][R6.64], R13 ;  /* 0x0000000d06007986 */ /* 0x000fe2000c101904 */
[----:B------:R-:W-:Y:S05]  /*0550*/  EXIT ;  /* 0x000000000000794d */ /* 0x000fea0003800000 */
.L_x_0:
[----:B------:R-:W-:-:S00]  /*0560*/  BRA `(.L_x_0) ;  /* 0xfffffffc00fc7947 */ /* 0x000fc0000383ffff */
[----:B------:R-:W-:-:S00]  /*0570*/  NOP ;  /* 0x0000000000007918 */ /* 0x000fc00000000000 */
        /* <DEDUP_REMOVED lines=8> */
.L_x_1:


//--------------------- .nv.global.init           --------------------------
	.section	.nv.global.init,"aw",@progbits
.nv.global.init:
	.type		_$_str,@object
	.size		_$_str,(.L_0 - _$_str)
_$_str:
        /*0000*/ 	.byte	0x5f, 0x5f, 0x43, 0x55, 0x44, 0x41, 0x5f, 0x46, 0x54, 0x5a, 0x00
.L_0:


//--------------------- .nv.constant0.triton_per_fused_native_group_norm_17 --------------------------
	.section	.nv.constant0.triton_per_fused_native_group_norm_17,"a",@progbits
	.sectionflags	@""
	.align	4
.nv.constant0.triton_per_fused_native_group_norm_17:
	.zero		584
